//
// Generated by NVIDIA NVVM Compiler
//
// Compiler Build ID: CL-36424714
// Cuda compilation tools, release 13.0, V13.0.88
// Based on NVVM 20.0.0
//

.version 9.0
.target sm_100
.address_size 64

	// .globl	_Z12vecAddKernelPiS_S_i

.visible .entry _Z12vecAddKernelPiS_S_i(
	.param .u64 .ptr .align 1 _Z12vecAddKernelPiS_S_i_param_0,
	.param .u64 .ptr .align 1 _Z12vecAddKernelPiS_S_i_param_1,
	.param .u64 .ptr .align 1 _Z12vecAddKernelPiS_S_i_param_2,
	.param .u32 _Z12vecAddKernelPiS_S_i_param_3
)
{
	.reg .pred 	%p<2>;
	.reg .b32 	%r<9>;
	.reg .b64 	%rd<11>;

	ld.param.u64 	%rd1, [_Z12vecAddKernelPiS_S_i_param_0];
	ld.param.u64 	%rd2, [_Z12vecAddKernelPiS_S_i_param_1];
	ld.param.u64 	%rd3, [_Z12vecAddKernelPiS_S_i_param_2];
	ld.param.u32 	%r2, [_Z12vecAddKernelPiS_S_i_param_3];
	mov.u32 	%r3, %ctaid.x;
	mov.u32 	%r4, %ntid.x;
	mov.u32 	%r5, %tid.x;
	mad.lo.s32 	%r1, %r3, %r4, %r5;
	setp.ge.s32 	%p1, %r1, %r2;
	@%p1 bra 	$L__BB0_2;
	cvta.to.global.u64 	%rd4, %rd1;
	cvta.to.global.u64 	%rd5, %rd2;
	cvta.to.global.u64 	%rd6, %rd3;
	mul.wide.s32 	%rd7, %r1, 4;
	add.s64 	%rd8, %rd4, %rd7;
	ld.global.u32 	%r6, [%rd8];
	add.s64 	%rd9, %rd5, %rd7;
	ld.global.u32 	%r7, [%rd9];
	add.s32 	%r8, %r7, %r6;
	add.s64 	%rd10, %rd6, %rd7;
	st.global.u32 	[%rd10], %r8;
$L__BB0_2:
	ret;

}


// ===== COMPILED SASS (sm_100) =====

	.target	sm_100

	.elftype	@"ET_EXEC"


//--------------------- .note.nv.tkinfo           --------------------------
	.section	.note.nv.tkinfo,"",@"SHT_NOTE"
	.sectionflags	@"SHF_NOTE_NV_TKINFO"
	.tkinfo
        /*0018*/ 	.word	0x00000002
        /*0030*/ 	.string	""
        /*0030*/ 	.string	"ptxas"
        /*0030*/ 	.string	"Cuda compilation tools, release 13.0, V13.0.88"
        /*0030*/ 	.string	"Build cuda_13.0.r13.0/compiler.36424714_0"
        /*0030*/ 	.string	"-arch sm_100 -m 64 "



//--------------------- .note.nv.cuinfo           --------------------------
	.section	.note.nv.cuinfo,"",@"SHT_NOTE"
	.sectionflags	@"SHF_NOTE_NV_CUINFO"
        /*0018*/ 	.short	0x0002
        /*001a*/ 	.short	0x0064
        /*001c*/ 	.short	0x0082
	.zero		2


//--------------------- .nv.info                  --------------------------
	.section	.nv.info,"",@"SHT_CUDA_INFO"
	.align	4


	//----- nvinfo : EIATTR_REGCOUNT
	.align		4
        /*0000*/ 	.byte	0x04, 0x2f
        /*0002*/ 	.short	(.L_1 - .L_0)
	.align		4
.L_0:
        /*0004*/ 	.word	index@(_Z12vecAddKernelPiS_S_i)
        /*0008*/ 	.word	0x0000000c


	//----- nvinfo : EIATTR_FRAME_SIZE
	.align		4
.L_1:
        /*000c*/ 	.byte	0x04, 0x11
        /*000e*/ 	.short	(.L_3 - .L_2)
	.align		4
.L_2:
        /*0010*/ 	.word	index@(_Z12vecAddKernelPiS_S_i)
        /*0014*/ 	.word	0x00000000


	//----- nvinfo : EIATTR_MIN_STACK_SIZE
	.align		4
.L_3:
        /*0018*/ 	.byte	0x04, 0x12
        /*001a*/ 	.short	(.L_5 - .L_4)
	.align		4
.L_4:
        /*001c*/ 	.word	index@(_Z12vecAddKernelPiS_S_i)
        /*0020*/ 	.word	0x00000000
.L_5:


//--------------------- .nv.compat                --------------------------
	.section	.nv.compat,"",@"SHT_CUDA_COMPAT_INFO"
	.align	4
        /*0000*/ 	.byte	0x02, 0x09, 0x00, 0x00, 0x02, 0x02, 0x01, 0x00, 0x02, 0x05, 0x05, 0x00, 0x03, 0x07, 0x01, 0x01
        /*0010*/ 	.byte	0x02, 0x03, 0x00, 0x00, 0x02, 0x06, 0x01, 0x00, 0x04, 0x0b, 0x08, 0x00, 0x09, 0x00, 0x00, 0x00
        /*0020*/ 	.byte	0x00, 0x00, 0x00, 0x00


//--------------------- .nv.info._Z12vecAddKernelPiS_S_i --------------------------
	.section	.nv.info._Z12vecAddKernelPiS_S_i,"",@"SHT_CUDA_INFO"
	.sectionflags	@""
	.align	4


	//----- nvinfo : EIATTR_CUDA_API_VERSION
	.align		4
        /*0000*/ 	.byte	0x04, 0x37
        /*0002*/ 	.short	(.L_7 - .L_6)
.L_6:
        /*0004*/ 	.word	0x00000082


	//----- nvinfo : EIATTR_KPARAM_INFO
	.align		4
.L_7:
        /*0008*/ 	.byte	0x04, 0x17
        /*000a*/ 	.short	(.L_9 - .L_8)
.L_8:
        /*000c*/ 	.word	0x00000000
        /*0010*/ 	.short	0x0003
        /*0012*/ 	.short	0x0018
        /*0014*/ 	.byte	0x00, 0xf0, 0x11, 0x00


	//----- nvinfo : EIATTR_KPARAM_INFO
	.align		4
.L_9:
        /*0018*/ 	.byte	0x04, 0x17
        /*001a*/ 	.short	(.L_11 - .L_10)
.L_10:
        /*001c*/ 	.word	0x00000000
        /*0020*/ 	.short	0x0002
        /*0022*/ 	.short	0x0010
        /*0024*/ 	.byte	0x00, 0xf5, 0x21, 0x00


	//----- nvinfo : EIATTR_KPARAM_INFO
	.align		4
.L_11:
        /*0028*/ 	.byte	0x04, 0x17
        /*002a*/ 	.short	(.L_13 - .L_12)
.L_12:
        /*002c*/ 	.word	0x00000000
        /*0030*/ 	.short	0x0001
        /*0032*/ 	.short	0x0008
        /*0034*/ 	.byte	0x00, 0xf5, 0x21, 0x00


	//----- nvinfo : EIATTR_KPARAM_INFO
	.align		4
.L_13:
        /*0038*/ 	.byte	0x04, 0x17
        /*003a*/ 	.short	(.L_15 - .L_14)
.L_14:
        /*003c*/ 	.word	0x00000000
        /*0040*/ 	.short	0x0000
        /*0042*/ 	.short	0x0000
        /*0044*/ 	.byte	0x00, 0xf5, 0x21, 0x00


	//----- nvinfo : EIATTR_SPARSE_MMA_MASK
	.align		4
.L_15:
        /*0048*/ 	.byte	0x03, 0x50
        /*004a*/ 	.short	0x0000


	//----- nvinfo : EIATTR_MAXREG_COUNT
	.align		4
        /*004c*/ 	.byte	0x03, 0x1b
        /*004e*/ 	.short	0x00ff


	//----- nvinfo : EIATTR_MERCURY_ISA_VERSION
	.align		4
        /*0050*/ 	.byte	0x03, 0x5f
        /*0052*/ 	.short	0x0101


	//----- nvinfo : EIATTR_VRC_CTA_INIT_COUNT
	.align		4
        /*0054*/ 	.byte	0x02, 0x4a
	.zero		1
	.zero		1


	//----- nvinfo : EIATTR_EXIT_INSTR_OFFSETS
	.align		4
        /*0058*/ 	.byte	0x04, 0x1c
        /*005a*/ 	.short	(.L_17 - .L_16)


	//   ....[0]....
.L_16:
        /*005c*/ 	.word	0x00000070


	//   ....[1]....
        /*0060*/ 	.word	0x00000130


	//----- nvinfo : EIATTR_CBANK_PARAM_SIZE
	.align		4
.L_17:
        /*0064*/ 	.byte	0x03, 0x19
        /*0066*/ 	.short	0x001c


	//----- nvinfo : EIATTR_PARAM_CBANK
	.align		4
        /*0068*/ 	.byte	0x04, 0x0a
        /*006a*/ 	.short	(.L_19 - .L_18)
	.align		4
.L_18:
        /*006c*/ 	.word	index@(.nv.constant0._Z12vecAddKernelPiS_S_i)
        /*0070*/ 	.short	0x0380
        /*0072*/ 	.short	0x001c


	//----- nvinfo : EIATTR_SW_WAR
	.align		4
.L_19:
        /*0074*/ 	.byte	0x04, 0x36
        /*0076*/ 	.short	(.L_21 - .L_20)
.L_20:
        /*0078*/ 	.word	0x00000008
.L_21:


//--------------------- .nv.callgraph             --------------------------
	.section	.nv.callgraph,"",@"SHT_CUDA_CALLGRAPH"
	.align	4
	.sectionentsize	8
	.align		4
        /*0000*/ 	.word	0x00000000
	.align		4
        /*0004*/ 	.word	0xffffffff
	.align		4
        /*0008*/ 	.word	0x00000000
	.align		4
        /*000c*/ 	.word	0xfffffffe
	.align		4
        /*0010*/ 	.word	0x00000000
	.align		4
        /*0014*/ 	.word	0xfffffffd
	.align		4
        /*0018*/ 	.word	0x00000000
	.align		4
        /*001c*/ 	.word	0xfffffffc


//--------------------- .text._Z12vecAddKernelPiS_S_i --------------------------
	.section	.text._Z12vecAddKernelPiS_S_i,"ax",@progbits
	.align	128
        .global         _Z12vecAddKernelPiS_S_i
        .type           _Z12vecAddKernelPiS_S_i,@function
        .size           _Z12vecAddKernelPiS_S_i,(.L_x_1 - _Z12vecAddKernelPiS_S_i)
        .other          _Z12vecAddKernelPiS_S_i,@"STO_CUDA_ENTRY STV_DEFAULT"
_Z12vecAddKernelPiS_S_i:
.text._Z12vecAddKernelPiS_S_i:
[----:B------:R-:W-:Y:S01]  /*0000*/  LDC R1, c[0x0][0x37c] ;  /* 0x0000df00ff017b82 */ /* 0x000fe20000000800 */
[----:B------:R-:W0:Y:S07]  /*0010*/  S2R R0, SR_TID.X ;  /* 0x0000000000007919 */ /* 0x000e2e0000002100 */
[----:B------:R-:W0:Y:S01]  /*0020*/  S2UR UR4, SR_CTAID.X ;  /* 0x00000000000479c3 */ /* 0x000e220000002500 */
[----:B------:R-:W1:Y:S07]  /*0030*/  LDCU UR5, c[0x0][0x398] ;  /* 0x00007300ff0577ac */ /* 0x000e6e0008000800 */
[----:B------:R-:W0:Y:S02]  /*0040*/  LDC R9, c[0x0][0x360] ;  /* 0x0000d800ff097b82 */ /* 0x000e240000000800 */
[----:B0-----:R-:W-:-:S05]  /*0050*/  IMAD R9, R9, UR4, R0 ;  /* 0x0000000409097c24 */ /* 0x001fca000f8e0200 */
[----:B-1----:R-:W-:-:S13]  /*0060*/  ISETP.GE.AND P0, PT, R9, UR5, PT ;  /* 0x0000000509007c0c */ /* 0x002fda000bf06270 */
[----:B------:R-:W-:Y:S05]  /*0070*/  @P0 EXIT ;  /* 0x000000000000094d */ /* 0x000fea0003800000 */
[----:B------:R-:W0:Y:S01]  /*0080*/  LDC.64 R2, c[0x0][0x380] ;  /* 0x0000e000ff027b82 */ /* 0x000e220000000a00 */
[----:B------:R-:W1:Y:S07]  /*0090*/  LDCU.64 UR4, c[0x0][0x358] ;  /* 0x00006b00ff0477ac */ /* 0x000e6e0008000a00 */
[----:B------:R-:W2:Y:S08]  /*00a0*/  LDC.64 R4, c[0x0][0x388] ;  /* 0x0000e200ff047b82 */ /* 0x000eb00000000a00 */
[----:B------:R-:W3:Y:S01]  /*00b0*/  LDC.64 R6, c[0x0][0x390] ;  /* 0x0000e400ff067b82 */ /* 0x000ee20000000a00 */
[----:B0-----:R-:W-:-:S06]  /*00c0*/  IMAD.WIDE R2, R9, 0x4, R2 ;  /* 0x0000000409027825 */ /* 0x001fcc00078e0202 */
[----:B-1----:R-:W4:Y:S01]  /*00d0*/  LDG.E R2, desc[UR4][R2.64] ;  /* 0x0000000402027981 */ /* 0x002f22000c1e1900 */
[----:B--2---:R-:W-:-:S06]  /*00e0*/  IMAD.WIDE R4, R9, 0x4, R4 ;  /* 0x0000000409047825 */ /* 0x004fcc00078e0204 */
[----:B------:R-:W4:Y:S01]  /*00f0*/  LDG.E R5, desc[UR4][R4.64] ;  /* 0x0000000404057981 */ /* 0x000f22000c1e1900 */
[----:B---3--:R-:W-:Y:S01]  /*0100*/  IMAD.WIDE R6, R9, 0x4, R6 ;  /* 0x0000000409067825 */ /* 0x008fe200078e0206 */
[----:B----4-:R-:W-:-:S05]  /*0110*/  IADD3 R9, PT, PT, R2, R5, RZ ;  /* 0x0000000502097210 */ /* 0x010fca0007ffe0ff */
[----:B------:R-:W-:Y:S01]  /*0120*/  STG.E desc[UR4][R6.64], R9 ;  /* 0x0000000906007986 */ /* 0x000fe2000c101904 */
[----:B------:R-:W-:Y:S05]  /*0130*/  EXIT ;  /* 0x000000000000794d */ /* 0x000fea0003800000 */
.L_x_0:
[----:B------:R-:W-:-:S00]  /*0140*/  BRA `(.L_x_0) ;  /* 0xfffffffc00fc7947 */ /* 0x000fc0000383ffff */
[----:B------:R-:W-:-:S00]  /*0150*/  NOP ;  /* 0x0000000000007918 */ /* 0x000fc00000000000 */
        /* <DEDUP_REMOVED lines=10> */
.L_x_1:


//--------------------- .nv.shared.reserved.0     --------------------------
	.section	.nv.shared.reserved.0,"aw",@nobits
	.weak		__nv_reservedSMEM_offset_0_alias
	.size		__nv_reservedSMEM_offset_0_alias, 0, 64
	.other		__nv_reservedSMEM_offset_0_alias,@"STO_CUDA_RESERVED_SHARED STV_DEFAULT"
__nv_reservedSMEM_offset_0_alias:
	.zero		0
	.zero		64


//--------------------- .nv.constant0._Z12vecAddKernelPiS_S_i --------------------------
	.section	.nv.constant0._Z12vecAddKernelPiS_S_i,"a",@progbits
	.sectionflags	@""
	.align	4
.nv.constant0._Z12vecAddKernelPiS_S_i:
	.zero		924


//--------------------- SYMBOLS --------------------------

	.type		.nv.reservedSmem.offset0,@object
	.size		.nv.reservedSmem.offset0,0x4
